//
// Generated by NVIDIA NVVM Compiler
//
// Compiler Build ID: CL-36424714
// Cuda compilation tools, release 13.0, V13.0.88
// Based on NVVM 20.0.0
//

.version 9.0
.target sm_100
.address_size 64

	// .globl	_Z8matScalePfS_fi

.visible .entry _Z8matScalePfS_fi(
	.param .u64 .ptr .align 1 _Z8matScalePfS_fi_param_0,
	.param .u64 .ptr .align 1 _Z8matScalePfS_fi_param_1,
	.param .f32 _Z8matScalePfS_fi_param_2,
	.param .u32 _Z8matScalePfS_fi_param_3
)
{
	.reg .pred 	%p<2>;
	.reg .b32 	%r<6>;
	.reg .b32 	%f<4>;
	.reg .b64 	%rd<8>;

	ld.param.u64 	%rd1, [_Z8matScalePfS_fi_param_0];
	ld.param.u64 	%rd2, [_Z8matScalePfS_fi_param_1];
	ld.param.f32 	%f1, [_Z8matScalePfS_fi_param_2];
	ld.param.u32 	%r2, [_Z8matScalePfS_fi_param_3];
	mov.u32 	%r3, %ntid.x;
	mov.u32 	%r4, %ctaid.x;
	mov.u32 	%r5, %tid.x;
	mad.lo.s32 	%r1, %r3, %r4, %r5;
	setp.ge.s32 	%p1, %r1, %r2;
	@%p1 bra 	$L__BB0_2;
	cvta.to.global.u64 	%rd3, %rd1;
	cvta.to.global.u64 	%rd4, %rd2;
	mul.wide.s32 	%rd5, %r1, 4;
	add.s64 	%rd6, %rd3, %rd5;
	ld.global.f32 	%f2, [%rd6];
	div.rn.f32 	%f3, %f2, %f1;
	add.s64 	%rd7, %rd4, %rd5;
	st.global.f32 	[%rd7], %f3;
$L__BB0_2:
	ret;

}


// ===== COMPILED SASS (sm_100) =====

	.target	sm_100

	.elftype	@"ET_EXEC"


//--------------------- .note.nv.tkinfo           --------------------------
	.section	.note.nv.tkinfo,"",@"SHT_NOTE"
	.sectionflags	@"SHF_NOTE_NV_TKINFO"
	.tkinfo
        /*0018*/ 	.word	0x00000002
        /*0030*/ 	.string	""
        /*0030*/ 	.string	"ptxas"
        /*0030*/ 	.string	"Cuda compilation tools, release 13.0, V13.0.88"
        /*0030*/ 	.string	"Build cuda_13.0.r13.0/compiler.36424714_0"
        /*0030*/ 	.string	"-arch sm_100 -m 64 "



//--------------------- .note.nv.cuinfo           --------------------------
	.section	.note.nv.cuinfo,"",@"SHT_NOTE"
	.sectionflags	@"SHF_NOTE_NV_CUINFO"
        /*0018*/ 	.short	0x0002
        /*001a*/ 	.short	0x0064
        /*001c*/ 	.short	0x0082
	.zero		2


//--------------------- .nv.info                  --------------------------
	.section	.nv.info,"",@"SHT_CUDA_INFO"
	.align	4


	//----- nvinfo : EIATTR_REGCOUNT
	.align		4
        /*0000*/ 	.byte	0x04, 0x2f
        /*0002*/ 	.short	(.L_1 - .L_0)
	.align		4
.L_0:
        /*0004*/ 	.word	index@(_Z8matScalePfS_fi)
        /*0008*/ 	.word	0x00000010


	//----- nvinfo : EIATTR_FRAME_SIZE
	.align		4
.L_1:
        /*000c*/ 	.byte	0x04, 0x11
        /*000e*/ 	.short	(.L_3 - .L_2)
	.align		4
.L_2:
        /*0010*/ 	.word	index@($__internal_0_$__cuda_sm3x_div_rn_noftz_f32_slowpath)
        /*0014*/ 	.word	0x00000000


	//----- nvinfo : EIATTR_FRAME_SIZE
	.align		4
.L_3:
        /*0018*/ 	.byte	0x04, 0x11
        /*001a*/ 	.short	(.L_5 - .L_4)
	.align		4
.L_4:
        /*001c*/ 	.word	index@(_Z8matScalePfS_fi)
        /*0020*/ 	.word	0x00000000


	//----- nvinfo : EIATTR_MIN_STACK_SIZE
	.align		4
.L_5:
        /*0024*/ 	.byte	0x04, 0x12
        /*0026*/ 	.short	(.L_7 - .L_6)
	.align		4
.L_6:
        /*0028*/ 	.word	index@(_Z8matScalePfS_fi)
        /*002c*/ 	.word	0x00000000
.L_7:


//--------------------- .nv.compat                --------------------------
	.section	.nv.compat,"",@"SHT_CUDA_COMPAT_INFO"
	.align	4
        /*0000*/ 	.byte	0x02, 0x09, 0x00, 0x00, 0x02, 0x02, 0x01, 0x00, 0x02, 0x05, 0x05, 0x00, 0x03, 0x07, 0x01, 0x01
        /*0010*/ 	.byte	0x02, 0x03, 0x00, 0x00, 0x02, 0x06, 0x01, 0x00, 0x04, 0x0b, 0x08, 0x00, 0x01, 0x00, 0x00, 0x00
        /*0020*/ 	.byte	0x00, 0x00, 0x00, 0x00


//--------------------- .nv.info._Z8matScalePfS_fi --------------------------
	.section	.nv.info._Z8matScalePfS_fi,"",@"SHT_CUDA_INFO"
	.sectionflags	@""
	.align	4


	//----- nvinfo : EIATTR_CUDA_API_VERSION
	.align		4
        /*0000*/ 	.byte	0x04, 0x37
        /*0002*/ 	.short	(.L_9 - .L_8)
.L_8:
        /*0004*/ 	.word	0x00000082


	//----- nvinfo : EIATTR_KPARAM_INFO
	.align		4
.L_9:
        /*0008*/ 	.byte	0x04, 0x17
        /*000a*/ 	.short	(.L_11 - .L_10)
.L_10:
        /*000c*/ 	.word	0x00000000
        /*0010*/ 	.short	0x0003
        /*0012*/ 	.short	0x0014
        /*0014*/ 	.byte	0x00, 0xf0, 0x11, 0x00


	//----- nvinfo : EIATTR_KPARAM_INFO
	.align		4
.L_11:
        /*0018*/ 	.byte	0x04, 0x17
        /*001a*/ 	.short	(.L_13 - .L_12)
.L_12:
        /*001c*/ 	.word	0x00000000
        /*0020*/ 	.short	0x0002
        /*0022*/ 	.short	0x0010
        /*0024*/ 	.byte	0x00, 0xf0, 0x11, 0x00


	//----- nvinfo : EIATTR_KPARAM_INFO
	.align		4
.L_13:
        /*0028*/ 	.byte	0x04, 0x17
        /*002a*/ 	.short	(.L_15 - .L_14)
.L_14:
        /*002c*/ 	.word	0x00000000
        /*0030*/ 	.short	0x0001
        /*0032*/ 	.short	0x0008
        /*0034*/ 	.byte	0x00, 0xf5, 0x21, 0x00


	//----- nvinfo : EIATTR_KPARAM_INFO
	.align		4
.L_15:
        /*0038*/ 	.byte	0x04, 0x17
        /*003a*/ 	.short	(.L_17 - .L_16)
.L_16:
        /*003c*/ 	.word	0x00000000
        /*0040*/ 	.short	0x0000
        /*0042*/ 	.short	0x0000
        /*0044*/ 	.byte	0x00, 0xf5, 0x21, 0x00


	//----- nvinfo : EIATTR_SPARSE_MMA_MASK
	.align		4
.L_17:
        /*0048*/ 	.byte	0x03, 0x50
        /*004a*/ 	.short	0x0000


	//----- nvinfo : EIATTR_MAXREG_COUNT
	.align		4
        /*004c*/ 	.byte	0x03, 0x1b
        /*004e*/ 	.short	0x00ff


	//----- nvinfo : EIATTR_MERCURY_ISA_VERSION
	.align		4
        /*0050*/ 	.byte	0x03, 0x5f
        /*0052*/ 	.short	0x0101


	//----- nvinfo : EIATTR_VRC_CTA_INIT_COUNT
	.align		4
        /*0054*/ 	.byte	0x02, 0x4a
	.zero		1
	.zero		1


	//----- nvinfo : EIATTR_EXIT_INSTR_OFFSETS
	.align		4
        /*0058*/ 	.byte	0x04, 0x1c
        /*005a*/ 	.short	(.L_19 - .L_18)


	//   ....[0]....
.L_18:
        /*005c*/ 	.word	0x00000070


	//   ....[1]....
        /*0060*/ 	.word	0x000001d0


	//----- nvinfo : EIATTR_CRS_STACK_SIZE
	.align		4
.L_19:
        /*0064*/ 	.byte	0x04, 0x1e
        /*0066*/ 	.short	(.L_21 - .L_20)
.L_20:
        /*0068*/ 	.word	0x00000000


	//----- nvinfo : EIATTR_CBANK_PARAM_SIZE
	.align		4
.L_21:
        /*006c*/ 	.byte	0x03, 0x19
        /*006e*/ 	.short	0x0018


	//----- nvinfo : EIATTR_PARAM_CBANK
	.align		4
        /*0070*/ 	.byte	0x04, 0x0a
        /*0072*/ 	.short	(.L_23 - .L_22)
	.align		4
.L_22:
        /*0074*/ 	.word	index@(.nv.constant0._Z8matScalePfS_fi)
        /*0078*/ 	.short	0x0380
        /*007a*/ 	.short	0x0018


	//----- nvinfo : EIATTR_SW_WAR
	.align		4
.L_23:
        /*007c*/ 	.byte	0x04, 0x36
        /*007e*/ 	.short	(.L_25 - .L_24)
.L_24:
        /*0080*/ 	.word	0x00000008
.L_25:


//--------------------- .nv.callgraph             --------------------------
	.section	.nv.callgraph,"",@"SHT_CUDA_CALLGRAPH"
	.align	4
	.sectionentsize	8
	.align		4
        /*0000*/ 	.word	0x00000000
	.align		4
        /*0004*/ 	.word	0xffffffff
	.align		4
        /*0008*/ 	.word	0x00000000
	.align		4
        /*000c*/ 	.word	0xfffffffe
	.align		4
        /*0010*/ 	.word	0x00000000
	.align		4
        /*0014*/ 	.word	0xfffffffd
	.align		4
        /*0018*/ 	.word	0x00000000
	.align		4
        /*001c*/ 	.word	0xfffffffc


//--------------------- .text._Z8matScalePfS_fi   --------------------------
	.section	.text._Z8matScalePfS_fi,"ax",@progbits
	.align	128
        .global         _Z8matScalePfS_fi
        .type           _Z8matScalePfS_fi,@function
        .size           _Z8matScalePfS_fi,(.L_x_14 - _Z8matScalePfS_fi)
        .other          _Z8matScalePfS_fi,@"STO_CUDA_ENTRY STV_DEFAULT"
_Z8matScalePfS_fi:
.text._Z8matScalePfS_fi:
[----:B------:R-:W-:Y:S01]  /*0000*/  LDC R1, c[0x0][0x37c] ;  /* 0x0000df00ff017b82 */ /* 0x000fe20000000800 */
[----:B------:R-:W0:Y:S01]  /*0010*/  S2R R2, SR_CTAID.X ;  /* 0x0000000000027919 */ /* 0x000e220000002500 */
[----:B------:R-:W0:Y:S01]  /*0020*/  LDCU UR4, c[0x0][0x360] ;  /* 0x00006c00ff0477ac */ /* 0x000e220008000800 */
[----:B------:R-:W0:Y:S01]  /*0030*/  S2R R3, SR_TID.X ;  /* 0x0000000000037919 */ /* 0x000e220000002100 */
[----:B------:R-:W1:Y:S01]  /*0040*/  LDCU UR5, c[0x0][0x394] ;  /* 0x00007280ff0577ac */ /* 0x000e620008000800 */
[----:B0-----:R-:W-:-:S05]  /*0050*/  IMAD R2, R2, UR4, R3 ;  /* 0x0000000402027c24 */ /* 0x001fca000f8e0203 */
[----:B-1----:R-:W-:-:S13]  /*0060*/  ISETP.GE.AND P0, PT, R2, UR5, PT ;  /* 0x0000000502007c0c */ /* 0x002fda000bf06270 */
[----:B------:R-:W-:Y:S05]  /*0070*/  @P0 EXIT ;  /* 0x000000000000094d */ /* 0x000fea0003800000 */
[----:B------:R-:W0:Y:S01]  /*0080*/  LDC.64 R4, c[0x0][0x380] ;  /* 0x0000e000ff047b82 */ /* 0x000e220000000a00 */
[----:B------:R-:W1:Y:S07]  /*0090*/  LDCU.64 UR4, c[0x0][0x358] ;  /* 0x00006b00ff0477ac */ /* 0x000e6e0008000a00 */
[----:B------:R-:W2:Y:S01]  /*00a0*/  LDC R9, c[0x0][0x390] ;  /* 0x0000e400ff097b82 */ /* 0x000ea20000000800 */
[----:B0-----:R-:W-:-:S05]  /*00b0*/  IMAD.WIDE R4, R2, 0x4, R4 ;  /* 0x0000000402047825 */ /* 0x001fca00078e0204 */
[----:B-1----:R-:W3:Y:S01]  /*00c0*/  LDG.E R0, desc[UR4][R4.64] ;  /* 0x0000000404007981 */ /* 0x002ee2000c1e1900 */
[----:B------:R-:W-:Y:S01]  /*00d0*/  BSSY.RECONVERGENT B0, `(.L_x_0) ;  /* 0x000000c000007945 */ /* 0x000fe20003800200 */
[----:B--2---:R-:W0:Y:S02]  /*00e0*/  MUFU.RCP R3, R9 ;  /* 0x0000000900037308 */ /* 0x004e240000001000 */
[----:B0-----:R-:W-:-:S04]  /*00f0*/  FFMA R6, R3, -R9, 1 ;  /* 0x3f80000003067423 */ /* 0x001fc80000000809 */
[----:B------:R-:W-:Y:S02]  /*0100*/  FFMA R3, R3, R6, R3 ;  /* 0x0000000603037223 */ /* 0x000fe40000000003 */
[----:B---3--:R-:W0:Y:S02]  /*0110*/  FCHK P0, R0, R9 ;  /* 0x0000000900007302 */ /* 0x008e240000000000 */
[----:B------:R-:W-:-:S04]  /*0120*/  FFMA R6, R0, R3, RZ ;  /* 0x0000000300067223 */ /* 0x000fc800000000ff */
[----:B------:R-:W-:-:S04]  /*0130*/  FFMA R7, R6, -R9, R0 ;  /* 0x8000000906077223 */ /* 0x000fc80000000000 */
[----:B------:R-:W-:Y:S01]  /*0140*/  FFMA R7, R3, R7, R6 ;  /* 0x0000000703077223 */ /* 0x000fe20000000006 */
[----:B0-----:R-:W-:Y:S06]  /*0150*/  @!P0 BRA `(.L_x_1) ;  /* 0x00000000000c8947 */ /* 0x001fec0003800000 */
[----:B------:R-:W-:-:S07]  /*0160*/  MOV R4, 0x180 ;  /* 0x0000018000047802 */ /* 0x000fce0000000f00 */
[----:B------:R-:W-:Y:S05]  /*0170*/  CALL.REL.NOINC `($__internal_0_$__cuda_sm3x_div_rn_noftz_f32_slowpath) ;  /* 0x0000000000187944 */ /* 0x000fea0003c00000 */
[----:B------:R-:W-:-:S07]  /*0180*/  IMAD.MOV.U32 R7, RZ, RZ, R0 ;  /* 0x000000ffff077224 */ /* 0x000fce00078e0000 */
.L_x_1:
[----:B------:R-:W-:Y:S05]  /*0190*/  BSYNC.RECONVERGENT B0 ;  /* 0x0000000000007941 */ /* 0x000fea0003800200 */
.L_x_0:
[----:B------:R-:W0:Y:S02]  /*01a0*/  LDC.64 R4, c[0x0][0x388] ;  /* 0x0000e200ff047b82 */ /* 0x000e240000000a00 */
[----:B0-----:R-:W-:-:S05]  /*01b0*/  IMAD.WIDE R2, R2, 0x4, R4 ;  /* 0x0000000402027825 */ /* 0x001fca00078e0204 */
[----:B------:R-:W-:Y:S01]  /*01c0*/  STG.E desc[UR4][R2.64], R7 ;  /* 0x0000000702007986 */ /* 0x000fe2000c101904 */
[----:B------:R-:W-:Y:S05]  /*01d0*/  EXIT ;  /* 0x000000000000794d */ /* 0x000fea0003800000 */
        .weak           $__internal_0_$__cuda_sm3x_div_rn_noftz_f32_slowpath
        .type           $__internal_0_$__cuda_sm3x_div_rn_noftz_f32_slowpath,@function
        .size           $__internal_0_$__cuda_sm3x_div_rn_noftz_f32_slowpath,(.L_x_14 - $__internal_0_$__cuda_sm3x_div_rn_noftz_f32_slowpath)
$__internal_0_$__cuda_sm3x_div_rn_noftz_f32_slowpath:
[----:B------:R-:W0:Y:S01]  /*01e0*/  LDC R3, c[0x0][0x390] ;  /* 0x0000e400ff037b82 */ /* 0x000e220000000800 */
[--C-:B------:R-:W-:Y:S01]  /*01f0*/  SHF.R.U32.HI R5, RZ, 0x17, R0.reuse ;  /* 0x00000017ff057819 */ /* 0x100fe20000011600 */
[----:B------:R-:W1:Y:S01]  /*0200*/  LDCU UR6, c[0x0][0x390] ;  /* 0x00007200ff0677ac */ /* 0x000e620008000800 */
[----:B------:R-:W-:Y:S01]  /*0210*/  BSSY.RECONVERGENT B1, `(.L_x_2) ;  /* 0x0000064000017945 */ /* 0x000fe20003800200 */
[----:B------:R-:W-:Y:S01]  /*0220*/  IMAD.MOV.U32 R7, RZ, RZ, R0 ;  /* 0x000000ffff077224 */ /* 0x000fe200078e0000 */
[----:B------:R-:W-:-:S05]  /*0230*/  LOP3.LUT R5, R5, 0xff, RZ, 0xc0, !PT ;  /* 0x000000ff05057812 */ /* 0x000fca00078ec0ff */
[----:B------:R-:W-:Y:S02]  /*0240*/  VIADD R10, R5, 0xffffffff ;  /* 0xffffffff050a7836 */ /* 0x000fe40000000000 */
[----:B-1----:R-:W-:Y:S01]  /*0250*/  IMAD.U32 R8, RZ, RZ, UR6 ;  /* 0x00000006ff087e24 */ /* 0x002fe2000f8e00ff */
[----:B0-----:R-:W-:-:S04]  /*0260*/  SHF.R.U32.HI R6, RZ, 0x17, R3 ;  /* 0x00000017ff067819 */ /* 0x001fc80000011603 */
[----:B------:R-:W-:-:S05]  /*0270*/  LOP3.LUT R6, R6, 0xff, RZ, 0xc0, !PT ;  /* 0x000000ff06067812 */ /* 0x000fca00078ec0ff */
[----:B------:R-:W-:-:S05]  /*0280*/  VIADD R11, R6, 0xffffffff ;  /* 0xffffffff060b7836 */ /* 0x000fca0000000000 */
[----:B------:R-:W-:-:S04]  /*0290*/  ISETP.GT.U32.AND P0, PT, R11, 0xfd, PT ;  /* 0x000000fd0b00780c */ /* 0x000fc80003f04070 */
[----:B------:R-:W-:-:S13]  /*02a0*/  ISETP.GT.U32.OR P0, PT, R10, 0xfd, P0 ;  /* 0x000000fd0a00780c */ /* 0x000fda0000704470 */
[----:B------:R-:W-:Y:S01]  /*02b0*/  @!P0 IMAD.MOV.U32 R9, RZ, RZ, RZ ;  /* 0x000000ffff098224 */ /* 0x000fe200078e00ff */
[----:B------:R-:W-:Y:S06]  /*02c0*/  @!P0 BRA `(.L_x_3) ;  /* 0x00000000005c8947 */ /* 0x000fec0003800000 */
[----:B------:R-:W-:Y:S02]  /*02d0*/  FSETP.GTU.FTZ.AND P1, PT, |R3|, +INF , PT ;  /* 0x7f8000000300780b */ /* 0x000fe40003f3c200 */
[----:B------:R-:W-:-:S04]  /*02e0*/  FSETP.GTU.FTZ.AND P0, PT, |R0|, +INF , PT ;  /* 0x7f8000000000780b */ /* 0x000fc80003f1c200 */
[----:B------:R-:W-:-:S13]  /*02f0*/  PLOP3.LUT P0, PT, P0, P1, PT, 0xf8, 0x8f ;  /* 0x00000000008f781c */ /* 0x000fda0000703f70 */
[----:B------:R-:W-:Y:S05]  /*0300*/  @P0 BRA `(.L_x_4) ;  /* 0x00000004004c0947 */ /* 0x000fea0003800000 */
[----:B------:R-:W-:-:S13]  /*0310*/  LOP3.LUT P0, RZ, R8, 0x7fffffff, R7, 0xc8, !PT ;  /* 0x7fffffff08ff7812 */ /* 0x000fda000780c807 */
[----:B------:R-:W-:Y:S05]  /*0320*/  @!P0 BRA `(.L_x_5) ;  /* 0x00000004003c8947 */ /* 0x000fea0003800000 */
[C---:B------:R-:W-:Y:S02]  /*0330*/  FSETP.NEU.FTZ.AND P2, PT, |R0|.reuse, +INF , PT ;  /* 0x7f8000000000780b */ /* 0x040fe40003f5d200 */
[----:B------:R-:W-:Y:S02]  /*0340*/  FSETP.NEU.FTZ.AND P1, PT, |R3|, +INF , PT ;  /* 0x7f8000000300780b */ /* 0x000fe40003f3d200 */
[----:B------:R-:W-:-:S11]  /*0350*/  FSETP.NEU.FTZ.AND P0, PT, |R0|, +INF , PT ;  /* 0x7f8000000000780b */ /* 0x000fd60003f1d200 */
[----:B------:R-:W-:Y:S05]  /*0360*/  @!P1 BRA !P2, `(.L_x_5) ;  /* 0x00000004002c9947 */ /* 0x000fea0005000000 */
[----:B------:R-:W-:-:S04]  /*0370*/  LOP3.LUT P2, RZ, R7, 0x7fffffff, RZ, 0xc0, !PT ;  /* 0x7fffffff07ff7812 */ /* 0x000fc8000784c0ff */
[----:B------:R-:W-:-:S13]  /*0380*/  PLOP3.LUT P1, PT, P1, P2, PT, 0x2f, 0xf2 ;  /* 0x0000000000f2781c */ /* 0x000fda0000f24577 */
[----:B------:R-:W-:Y:S05]  /*0390*/  @P1 BRA `(.L_x_6) ;  /* 0x0000000400181947 */ /* 0x000fea0003800000 */
[----:B------:R-:W-:-:S04]  /*03a0*/  LOP3.LUT P1, RZ, R8, 0x7fffffff, RZ, 0xc0, !PT ;  /* 0x7fffffff08ff7812 */ /* 0x000fc8000782c0ff */
[----:B------:R-:W-:-:S13]  /*03b0*/  PLOP3.LUT P0, PT, P0, P1, PT, 0x2f, 0xf2 ;  /* 0x0000000000f2781c */ /* 0x000fda0000702577 */
[----:B------:R-:W-:Y:S05]  /*03c0*/  @P0 BRA `(.L_x_7) ;  /* 0x0000000400000947 */ /* 0x000fea0003800000 */
[----:B------:R-:W-:Y:S02]  /*03d0*/  ISETP.GE.AND P0, PT, R10, RZ, PT ;  /* 0x000000ff0a00720c */ /* 0x000fe40003f06270 */
[----:B------:R-:W-:-:S11]  /*03e0*/  ISETP.GE.AND P1, PT, R11, RZ, PT ;  /* 0x000000ff0b00720c */ /* 0x000fd60003f26270 */
[----:B------:R-:W-:Y:S02]  /*03f0*/  @P0 IMAD.MOV.U32 R9, RZ, RZ, RZ ;  /* 0x000000ffff090224 */ /* 0x000fe400078e00ff */
[----:B------:R-:W-:Y:S01]  /*0400*/  @!P0 FFMA R7, R0, 1.84467440737095516160e+19, RZ ;  /* 0x5f80000000078823 */ /* 0x000fe200000000ff */
[----:B------:R-:W-:Y:S02]  /*0410*/  @!P0 IMAD.MOV.U32 R9, RZ, RZ, -0x40 ;  /* 0xffffffc0ff098424 */ /* 0x000fe400078e00ff */
[----:B------:R-:W-:Y:S02]  /*0420*/  @!P1 FFMA R8, R3, 1.84467440737095516160e+19, RZ ;  /* 0x5f80000003089823 */ /* 0x000fe400000000ff */
[----:B------:R-:W-:-:S07]  /*0430*/  @!P1 VIADD R9, R9, 0x40 ;  /* 0x0000004009099836 */ /* 0x000fce0000000000 */
.L_x_3:
[----:B------:R-:W-:Y:S01]  /*0440*/  LEA R3, R6, 0xc0800000, 0x17 ;  /* 0xc080000006037811 */ /* 0x000fe200078eb8ff */
[----:B------:R-:W-:Y:S01]  /*0450*/  VIADD R5, R5, 0xffffff81 ;  /* 0xffffff8105057836 */ /* 0x000fe20000000000 */
[----:B------:R-:W-:Y:S03]  /*0460*/  BSSY.RECONVERGENT B2, `(.L_x_8) ;  /* 0x0000035000027945 */ /* 0x000fe60003800200 */
[----:B------:R-:W-:Y:S01]  /*0470*/  IMAD.IADD R3, R8, 0x1, -R3 ;  /* 0x0000000108037824 */ /* 0x000fe200078e0a03 */
[C---:B------:R-:W-:Y:S01]  /*0480*/  IADD3 R6, PT, PT, R5.reuse, 0x7f, -R6 ;  /* 0x0000007f05067810 */ /* 0x040fe20007ffe806 */
[----:B------:R-:W-:Y:S02]  /*0490*/  IMAD R0, R5, -0x800000, R7 ;  /* 0xff80000005007824 */ /* 0x000fe400078e0207 */
[----:B------:R-:W0:Y:S01]  /*04a0*/  MUFU.RCP R8, R3 ;  /* 0x0000000300087308 */ /* 0x000e220000001000 */
[----:B------:R-:W-:Y:S01]  /*04b0*/  FADD.FTZ R11, -R3, -RZ ;  /* 0x800000ff030b7221 */ /* 0x000fe20000010100 */
[----:B------:R-:W-:-:S03]  /*04c0*/  IMAD.IADD R6, R6, 0x1, R9 ;  /* 0x0000000106067824 */ /* 0x000fc600078e0209 */
[----:B0-----:R-:W-:-:S04]  /*04d0*/  FFMA R13, R8, R11, 1 ;  /* 0x3f800000080d7423 */ /* 0x001fc8000000000b */
[----:B------:R-:W-:-:S04]  /*04e0*/  FFMA R10, R8, R13, R8 ;  /* 0x0000000d080a7223 */ /* 0x000fc80000000008 */
[----:B------:R-:W-:-:S04]  /*04f0*/  FFMA R7, R0, R10, RZ ;  /* 0x0000000a00077223 */ /* 0x000fc800000000ff */
[----:B------:R-:W-:-:S04]  /*0500*/  FFMA R8, R11, R7, R0 ;  /* 0x000000070b087223 */ /* 0x000fc80000000000 */
[----:B------:R-:W-:-:S04]  /*0510*/  FFMA R7, R10, R8, R7 ;  /* 0x000000080a077223 */ /* 0x000fc80000000007 */
[----:B------:R-:W-:-:S04]  /*0520*/  FFMA R8, R11, R7, R0 ;  /* 0x000000070b087223 */ /* 0x000fc80000000000 */
[----:B------:R-:W-:-:S05]  /*0530*/  FFMA R0, R10, R8, R7 ;  /* 0x000000080a007223 */ /* 0x000fca0000000007 */
[----:B------:R-:W-:-:S04]  /*0540*/  SHF.R.U32.HI R3, RZ, 0x17, R0 ;  /* 0x00000017ff037819 */ /* 0x000fc80000011600 */
[----:B------:R-:W-:-:S05]  /*0550*/  LOP3.LUT R3, R3, 0xff, RZ, 0xc0, !PT ;  /* 0x000000ff03037812 */ /* 0x000fca00078ec0ff */
[----:B------:R-:W-:-:S04]  /*0560*/  IMAD.IADD R9, R3, 0x1, R6 ;  /* 0x0000000103097824 */ /* 0x000fc800078e0206 */
[----:B------:R-:W-:-:S05]  /*0570*/  VIADD R3, R9, 0xffffffff ;  /* 0xffffffff09037836 */ /* 0x000fca0000000000 */
[----:B------:R-:W-:-:S13]  /*0580*/  ISETP.GE.U32.AND P0, PT, R3, 0xfe, PT ;  /* 0x000000fe0300780c */ /* 0x000fda0003f06070 */
[----:B------:R-:W-:Y:S05]  /*0590*/  @!P0 BRA `(.L_x_9) ;  /* 0x0000000000808947 */ /* 0x000fea0003800000 */
[----:B------:R-:W-:-:S13]  /*05a0*/  ISETP.GT.AND P0, PT, R9, 0xfe, PT ;  /* 0x000000fe0900780c */ /* 0x000fda0003f04270 */
[----:B------:R-:W-:Y:S05]  /*05b0*/  @P0 BRA `(.L_x_10) ;  /* 0x00000000006c0947 */ /* 0x000fea0003800000 */
[----:B------:R-:W-:-:S13]  /*05c0*/  ISETP.GE.AND P0, PT, R9, 0x1, PT ;  /* 0x000000010900780c */ /* 0x000fda0003f06270 */
[----:B------:R-:W-:Y:S05]  /*05d0*/  @P0 BRA `(.L_x_11) ;  /* 0x0000000000740947 */ /* 0x000fea0003800000 */
[----:B------:R-:W-:Y:S02]  /*05e0*/  ISETP.GE.AND P0, PT, R9, -0x18, PT ;  /* 0xffffffe80900780c */ /* 0x000fe40003f06270 */
[----:B------:R-:W-:-:S11]  /*05f0*/  LOP3.LUT R0, R0, 0x80000000, RZ, 0xc0, !PT ;  /* 0x8000000000007812 */ /* 0x000fd600078ec0ff */
[----:B------:R-:W-:Y:S05]  /*0600*/  @!P0 BRA `(.L_x_11) ;  /* 0x0000000000688947 */ /* 0x000fea0003800000 */
[CCC-:B------:R-:W-:Y:S01]  /*0610*/  FFMA.RZ R3, R10.reuse, R8.reuse, R7.reuse ;  /* 0x000000080a037223 */ /* 0x1c0fe2000000c007 */
[CCC-:B------:R-:W-:Y:S01]  /*0620*/  FFMA.RM R6, R10.reuse, R8.reuse, R7.reuse ;  /* 0x000000080a067223 */ /* 0x1c0fe20000004007 */
[C---:B------:R-:W-:Y:S02]  /*0630*/  ISETP.NE.AND P2, PT, R9.reuse, RZ, PT ;  /* 0x000000ff0900720c */ /* 0x040fe40003f45270 */
[----:B------:R-:W-:Y:S02]  /*0640*/  ISETP.NE.AND P1, PT, R9, RZ, PT ;  /* 0x000000ff0900720c */ /* 0x000fe40003f25270 */
[----:B------:R-:W-:Y:S01]  /*0650*/  LOP3.LUT R5, R3, 0x7fffff, RZ, 0xc0, !PT ;  /* 0x007fffff03057812 */ /* 0x000fe200078ec0ff */
[----:B------:R-:W-:Y:S01]  /*0660*/  FFMA.RP R3, R10, R8, R7 ;  /* 0x000000080a037223 */ /* 0x000fe20000008007 */
[----:B------:R-:W-:Y:S02]  /*0670*/  VIADD R8, R9, 0x20 ;  /* 0x0000002009087836 */ /* 0x000fe40000000000 */
[----:B------:R-:W-:Y:S01]  /*0680*/  LOP3.LUT R5, R5, 0x800000, RZ, 0xfc, !PT ;  /* 0x0080000005057812 */ /* 0x000fe200078efcff */
[----:B------:R-:W-:Y:S01]  /*0690*/  IMAD.MOV R7, RZ, RZ, -R9 ;  /* 0x000000ffff077224 */ /* 0x000fe200078e0a09 */
[----:B------:R-:W-:-:S02]  /*06a0*/  FSETP.NEU.FTZ.AND P0, PT, R3, R6, PT ;  /* 0x000000060300720b */ /* 0x000fc40003f1d000 */
[----:B------:R-:W-:Y:S02]  /*06b0*/  SHF.L.U32 R8, R5, R8, RZ ;  /* 0x0000000805087219 */ /* 0x000fe400000006ff */
[----:B------:R-:W-:Y:S02]  /*06c0*/  SEL R6, R7, RZ, P2 ;  /* 0x000000ff07067207 */ /* 0x000fe40001000000 */
[----:B------:R-:W-:Y:S02]  /*06d0*/  ISETP.NE.AND P1, PT, R8, RZ, P1 ;  /* 0x000000ff0800720c */ /* 0x000fe40000f25270 */
[----:B------:R-:W-:Y:S02]  /*06e0*/  SHF.R.U32.HI R6, RZ, R6, R5 ;  /* 0x00000006ff067219 */ /* 0x000fe40000011605 */
[----:B------:R-:W-:Y:S02]  /*06f0*/  PLOP3.LUT P0, PT, P0, P1, PT, 0xf8, 0x8f ;  /* 0x00000000008f781c */ /* 0x000fe40000703f70 */
[----:B------:R-:W-:-:S02]  /*0700*/  SHF.R.U32.HI R8, RZ, 0x1, R6 ;  /* 0x00000001ff087819 */ /* 0x000fc40000011606 */
[----:B------:R-:W-:-:S04]  /*0710*/  SEL R3, RZ, 0x1, !P0 ;  /* 0x00000001ff037807 */ /* 0x000fc80004000000 */
[----:B------:R-:W-:-:S04]  /*0720*/  LOP3.LUT R3, R3, 0x1, R8, 0xf8, !PT ;  /* 0x0000000103037812 */ /* 0x000fc800078ef808 */
[----:B------:R-:W-:-:S05]  /*0730*/  LOP3.LUT R3, R3, R6, RZ, 0xc0, !PT ;  /* 0x0000000603037212 */ /* 0x000fca00078ec0ff */
[----:B------:R-:W-:-:S05]  /*0740*/  IMAD.IADD R3, R8, 0x1, R3 ;  /* 0x0000000108037824 */ /* 0x000fca00078e0203 */
[----:B------:R-:W-:Y:S01]  /*0750*/  LOP3.LUT R0, R3, R0, RZ, 0xfc, !PT ;  /* 0x0000000003007212 */ /* 0x000fe200078efcff */
[----:B------:R-:W-:Y:S06]  /*0760*/  BRA `(.L_x_11) ;  /* 0x0000000000107947 */ /* 0x000fec0003800000 */
.L_x_10:
[----:B------:R-:W-:-:S04]  /*0770*/  LOP3.LUT R0, R0, 0x80000000, RZ, 0xc0, !PT ;  /* 0x8000000000007812 */ /* 0x000fc800078ec0ff */
[----:B------:R-:W-:Y:S01]  /*0780*/  LOP3.LUT R0, R0, 0x7f800000, RZ, 0xfc, !PT ;  /* 0x7f80000000007812 */ /* 0x000fe200078efcff */
[----:B------:R-:W-:Y:S06]  /*0790*/  BRA `(.L_x_11) ;  /* 0x0000000000047947 */ /* 0x000fec0003800000 */
.L_x_9:
[----:B------:R-:W-:-:S07]  /*07a0*/  IMAD R0, R6, 0x800000, R0 ;  /* 0x0080000006007824 */ /* 0x000fce00078e0200 */
.L_x_11:
[----:B------:R-:W-:Y:S05]  /*07b0*/  BSYNC.RECONVERGENT B2 ;  /* 0x0000000000027941 */ /* 0x000fea0003800200 */
.L_x_8:
[----:B------:R-:W-:Y:S05]  /*07c0*/  BRA `(.L_x_12) ;  /* 0x0000000000207947 */ /* 0x000fea0003800000 */
.L_x_7:
[----:B------:R-:W-:-:S04]  /*07d0*/  LOP3.LUT R0, R8, 0x80000000, R7, 0x48, !PT ;  /* 0x8000000008007812 */ /* 0x000fc800078e4807 */
[----:B------:R-:W-:Y:S01]  /*07e0*/  LOP3.LUT R0, R0, 0x7f800000, RZ, 0xfc, !PT ;  /* 0x7f80000000007812 */ /* 0x000fe200078efcff */
[----:B------:R-:W-:Y:S06]  /*07f0*/  BRA `(.L_x_12) ;  /* 0x0000000000147947 */ /* 0x000fec0003800000 */
.L_x_6:
[----:B------:R-:W-:Y:S01]  /*0800*/  LOP3.LUT R0, R8, 0x80000000, R7, 0x48, !PT ;  /* 0x8000000008007812 */ /* 0x000fe200078e4807 */
[----:B------:R-:W-:Y:S06]  /*0810*/  BRA `(.L_x_12) ;  /* 0x00000000000c7947 */ /* 0x000fec0003800000 */
.L_x_5:
[----:B------:R-:W0:Y:S01]  /*0820*/  MUFU.RSQ R0, -QNAN ;  /* 0xffc0000000007908 */ /* 0x000e220000001400 */
[----:B------:R-:W-:Y:S05]  /*0830*/  BRA `(.L_x_12) ;  /* 0x0000000000047947 */ /* 0x000fea0003800000 */
.L_x_4:
[----:B------:R-:W-:-:S07]  /*0840*/  FADD.FTZ R0, R0, R3 ;  /* 0x0000000300007221 */ /* 0x000fce0000010000 */
.L_x_12:
[----:B------:R-:W-:Y:S05]  /*0850*/  BSYNC.RECONVERGENT B1 ;  /* 0x0000000000017941 */ /* 0x000fea0003800200 */
.L_x_2:
[----:B------:R-:W-:-:S04]  /*0860*/  IMAD.MOV.U32 R5, RZ, RZ, 0x0 ;  /* 0x00000000ff057424 */ /* 0x000fc800078e00ff */
[----:B0-----:R-:W-:Y:S05]  /*0870*/  RET.REL.NODEC R4 `(_Z8matScalePfS_fi) ;  /* 0xfffffff404e07950 */ /* 0x001fea0003c3ffff */
.L_x_13:
[----:B------:R-:W-:-:S00]  /*0880*/  BRA `(.L_x_13) ;  /* 0xfffffffc00fc7947 */ /* 0x000fc0000383ffff */
[----:B------:R-:W-:-:S00]  /*0890*/  NOP ;  /* 0x0000000000007918 */ /* 0x000fc00000000000 */
        /* <DEDUP_REMOVED lines=14> */
.L_x_14:


//--------------------- .nv.shared.reserved.0     --------------------------
	.section	.nv.shared.reserved.0,"aw",@nobits
	.weak		__nv_reservedSMEM_offset_0_alias
	.size		__nv_reservedSMEM_offset_0_alias, 0, 64
	.other		__nv_reservedSMEM_offset_0_alias,@"STO_CUDA_RESERVED_SHARED STV_DEFAULT"
__nv_reservedSMEM_offset_0_alias:
	.zero		0
	.zero		64


//--------------------- .nv.constant0._Z8matScalePfS_fi --------------------------
	.section	.nv.constant0._Z8matScalePfS_fi,"a",@progbits
	.sectionflags	@""
	.align	4
.nv.constant0._Z8matScalePfS_fi:
	.zero		920


//--------------------- SYMBOLS --------------------------

	.type		.nv.reservedSmem.offset0,@object
	.size		.nv.reservedSmem.offset0,0x4
